//
// Generated by NVIDIA NVVM Compiler
//
// Compiler Build ID: CL-36424714
// Cuda compilation tools, release 13.0, V13.0.88
// Based on NVVM 20.0.0
//

.version 9.0
.target sm_100
.address_size 64

	// .globl	_ZN3cub18CUB_300001_SM_10006detail11EmptyKernelIvEEvv
.global .align 1 .b8 _ZN30_INTERNAL_a919d538_4_k_cu_main4cuda3std3__45__cpo5beginE[1];
.global .align 1 .b8 _ZN30_INTERNAL_a919d538_4_k_cu_main4cuda3std3__45__cpo3endE[1];
.global .align 1 .b8 _ZN30_INTERNAL_a919d538_4_k_cu_main4cuda3std3__45__cpo6cbeginE[1];
.global .align 1 .b8 _ZN30_INTERNAL_a919d538_4_k_cu_main4cuda3std3__45__cpo4cendE[1];
.global .align 1 .b8 _ZN30_INTERNAL_a919d538_4_k_cu_main4cuda3std3__45__cpo6rbeginE[1];
.global .align 1 .b8 _ZN30_INTERNAL_a919d538_4_k_cu_main4cuda3std3__45__cpo4rendE[1];
.global .align 1 .b8 _ZN30_INTERNAL_a919d538_4_k_cu_main4cuda3std3__45__cpo7crbeginE[1];
.global .align 1 .b8 _ZN30_INTERNAL_a919d538_4_k_cu_main4cuda3std3__45__cpo5crendE[1];
.global .align 1 .b8 _ZN30_INTERNAL_a919d538_4_k_cu_main4cuda3std3__432_GLOBAL__N__a919d538_4_k_cu_main6ignoreE[1];
.global .align 1 .b8 _ZN30_INTERNAL_a919d538_4_k_cu_main4cuda3std3__419piecewise_constructE[1];
.global .align 1 .b8 _ZN30_INTERNAL_a919d538_4_k_cu_main4cuda3std3__48in_placeE[1];
.global .align 1 .b8 _ZN30_INTERNAL_a919d538_4_k_cu_main4cuda3std3__420unreachable_sentinelE[1];
.global .align 1 .b8 _ZN30_INTERNAL_a919d538_4_k_cu_main4cuda3std3__47nulloptE[1];
.global .align 1 .b8 _ZN30_INTERNAL_a919d538_4_k_cu_main4cuda3std3__48unexpectE[1];
.global .align 1 .b8 _ZN30_INTERNAL_a919d538_4_k_cu_main4cuda3std6ranges3__45__cpo4swapE[1];
.global .align 1 .b8 _ZN30_INTERNAL_a919d538_4_k_cu_main4cuda3std6ranges3__45__cpo9iter_moveE[1];
.global .align 1 .b8 _ZN30_INTERNAL_a919d538_4_k_cu_main4cuda3std6ranges3__45__cpo5beginE[1];
.global .align 1 .b8 _ZN30_INTERNAL_a919d538_4_k_cu_main4cuda3std6ranges3__45__cpo3endE[1];
.global .align 1 .b8 _ZN30_INTERNAL_a919d538_4_k_cu_main4cuda3std6ranges3__45__cpo6cbeginE[1];
.global .align 1 .b8 _ZN30_INTERNAL_a919d538_4_k_cu_main4cuda3std6ranges3__45__cpo4cendE[1];
.global .align 1 .b8 _ZN30_INTERNAL_a919d538_4_k_cu_main4cuda3std6ranges3__45__cpo7advanceE[1];
.global .align 1 .b8 _ZN30_INTERNAL_a919d538_4_k_cu_main4cuda3std6ranges3__45__cpo9iter_swapE[1];
.global .align 1 .b8 _ZN30_INTERNAL_a919d538_4_k_cu_main4cuda3std6ranges3__45__cpo4nextE[1];
.global .align 1 .b8 _ZN30_INTERNAL_a919d538_4_k_cu_main4cuda3std6ranges3__45__cpo4prevE[1];
.global .align 1 .b8 _ZN30_INTERNAL_a919d538_4_k_cu_main4cuda3std6ranges3__45__cpo4dataE[1];
.global .align 1 .b8 _ZN30_INTERNAL_a919d538_4_k_cu_main4cuda3std6ranges3__45__cpo5cdataE[1];
.global .align 1 .b8 _ZN30_INTERNAL_a919d538_4_k_cu_main4cuda3std6ranges3__45__cpo4sizeE[1];
.global .align 1 .b8 _ZN30_INTERNAL_a919d538_4_k_cu_main4cuda3std6ranges3__45__cpo5ssizeE[1];
.global .align 1 .b8 _ZN30_INTERNAL_a919d538_4_k_cu_main4cuda3std6ranges3__45__cpo8distanceE[1];
.global .align 1 .b8 _ZN30_INTERNAL_a919d538_4_k_cu_main6thrust24THRUST_300001_SM_1000_NS8cuda_cub3parE[1];
.global .align 1 .b8 _ZN30_INTERNAL_a919d538_4_k_cu_main6thrust24THRUST_300001_SM_1000_NS8cuda_cub10par_nosyncE[1];
.global .align 1 .b8 _ZN30_INTERNAL_a919d538_4_k_cu_main6thrust24THRUST_300001_SM_1000_NS6system6detail10sequential3seqE[1];
.global .align 1 .b8 _ZN30_INTERNAL_a919d538_4_k_cu_main6thrust24THRUST_300001_SM_1000_NS12placeholders2_1E[1];
.global .align 1 .b8 _ZN30_INTERNAL_a919d538_4_k_cu_main6thrust24THRUST_300001_SM_1000_NS12placeholders2_2E[1];
.global .align 1 .b8 _ZN30_INTERNAL_a919d538_4_k_cu_main6thrust24THRUST_300001_SM_1000_NS12placeholders2_3E[1];
.global .align 1 .b8 _ZN30_INTERNAL_a919d538_4_k_cu_main6thrust24THRUST_300001_SM_1000_NS12placeholders2_4E[1];
.global .align 1 .b8 _ZN30_INTERNAL_a919d538_4_k_cu_main6thrust24THRUST_300001_SM_1000_NS12placeholders2_5E[1];
.global .align 1 .b8 _ZN30_INTERNAL_a919d538_4_k_cu_main6thrust24THRUST_300001_SM_1000_NS12placeholders2_6E[1];
.global .align 1 .b8 _ZN30_INTERNAL_a919d538_4_k_cu_main6thrust24THRUST_300001_SM_1000_NS12placeholders2_7E[1];
.global .align 1 .b8 _ZN30_INTERNAL_a919d538_4_k_cu_main6thrust24THRUST_300001_SM_1000_NS12placeholders2_8E[1];
.global .align 1 .b8 _ZN30_INTERNAL_a919d538_4_k_cu_main6thrust24THRUST_300001_SM_1000_NS12placeholders2_9E[1];
.global .align 1 .b8 _ZN30_INTERNAL_a919d538_4_k_cu_main6thrust24THRUST_300001_SM_1000_NS12placeholders3_10E[1];
.global .align 1 .b8 _ZN30_INTERNAL_a919d538_4_k_cu_main6thrust24THRUST_300001_SM_1000_NS3seqE[1];

.visible .entry _ZN3cub18CUB_300001_SM_10006detail11EmptyKernelIvEEvv()
{


	ret;

}
	// .globl	_ZN3cub18CUB_300001_SM_10006detail8for_each13static_kernelINS2_12policy_hub_t12policy_500_tElNS2_12op_wrapper_tIl9loop_bodyN6thrust24THRUST_300001_SM_1000_NS17counting_iteratorIiNS9_11use_defaultESB_SB_EEEEEEvT0_T1_
.visible .entry _ZN3cub18CUB_300001_SM_10006detail8for_each13static_kernelINS2_12policy_hub_t12policy_500_tElNS2_12op_wrapper_tIl9loop_bodyN6thrust24THRUST_300001_SM_1000_NS17counting_iteratorIiNS9_11use_defaultESB_SB_EEEEEEvT0_T1_(
	.param .u64 _ZN3cub18CUB_300001_SM_10006detail8for_each13static_kernelINS2_12policy_hub_t12policy_500_tElNS2_12op_wrapper_tIl9loop_bodyN6thrust24THRUST_300001_SM_1000_NS17counting_iteratorIiNS9_11use_defaultESB_SB_EEEEEEvT0_T1__param_0,
	.param .align 4 .b8 _ZN3cub18CUB_300001_SM_10006detail8for_each13static_kernelINS2_12policy_hub_t12policy_500_tElNS2_12op_wrapper_tIl9loop_bodyN6thrust24THRUST_300001_SM_1000_NS17counting_iteratorIiNS9_11use_defaultESB_SB_EEEEEEvT0_T1__param_1[8]
)
.maxntid 256
{


	ret;

}


// ===== COMPILED SASS (sm_100) =====

	.target	sm_100

	.elftype	@"ET_EXEC"


//--------------------- .note.nv.tkinfo           --------------------------
	.section	.note.nv.tkinfo,"",@"SHT_NOTE"
	.sectionflags	@"SHF_NOTE_NV_TKINFO"
	.tkinfo
        /*0018*/ 	.word	0x00000002
        /*0030*/ 	.string	""
        /*0030*/ 	.string	"ptxas"
        /*0030*/ 	.string	"Cuda compilation tools, release 13.0, V13.0.88"
        /*0030*/ 	.string	"Build cuda_13.0.r13.0/compiler.36424714_0"
        /*0030*/ 	.string	"-arch sm_100 -m 64 "



//--------------------- .note.nv.cuinfo           --------------------------
	.section	.note.nv.cuinfo,"",@"SHT_NOTE"
	.sectionflags	@"SHF_NOTE_NV_CUINFO"
        /*0018*/ 	.short	0x0002
        /*001a*/ 	.short	0x0064
        /*001c*/ 	.short	0x0082
	.zero		2


//--------------------- .nv.info                  --------------------------
	.section	.nv.info,"",@"SHT_CUDA_INFO"
	.align	4


	//----- nvinfo : EIATTR_REGCOUNT
	.align		4
        /*0000*/ 	.byte	0x04, 0x2f
        /*0002*/ 	.short	(.L_44 - .L_43)
	.align		4
.L_43:
        /*0004*/ 	.word	index@(_ZN3cub18CUB_300001_SM_10006detail11EmptyKernelIvEEvv)
        /*0008*/ 	.word	0x00000004


	//----- nvinfo : EIATTR_FRAME_SIZE
	.align		4
.L_44:
        /*000c*/ 	.byte	0x04, 0x11
        /*000e*/ 	.short	(.L_46 - .L_45)
	.align		4
.L_45:
        /*0010*/ 	.word	index@(_ZN3cub18CUB_300001_SM_10006detail11EmptyKernelIvEEvv)
        /*0014*/ 	.word	0x00000000


	//----- nvinfo : EIATTR_REGCOUNT
	.align		4
.L_46:
        /*0018*/ 	.byte	0x04, 0x2f
        /*001a*/ 	.short	(.L_48 - .L_47)
	.align		4
.L_47:
        /*001c*/ 	.word	index@(_ZN3cub18CUB_300001_SM_10006detail8for_each13static_kernelINS2_12policy_hub_t12policy_500_tElNS2_12op_wrapper_tIl9loop_bodyN6thrust24THRUST_300001_SM_1000_NS17counting_iteratorIiNS9_11use_defaultESB_SB_EEEEEEvT0_T1_)
        /*0020*/ 	.word	0x00000004


	//----- nvinfo : EIATTR_FRAME_SIZE
	.align		4
.L_48:
        /*0024*/ 	.byte	0x04, 0x11
        /*0026*/ 	.short	(.L_50 - .L_49)
	.align		4
.L_49:
        /*0028*/ 	.word	index@(_ZN3cub18CUB_300001_SM_10006detail8for_each13static_kernelINS2_12policy_hub_t12policy_500_tElNS2_12op_wrapper_tIl9loop_bodyN6thrust24THRUST_300001_SM_1000_NS17counting_iteratorIiNS9_11use_defaultESB_SB_EEEEEEvT0_T1_)
        /*002c*/ 	.word	0x00000000


	//----- nvinfo : EIATTR_MIN_STACK_SIZE
	.align		4
.L_50:
        /*0030*/ 	.byte	0x04, 0x12
        /*0032*/ 	.short	(.L_52 - .L_51)
	.align		4
.L_51:
        /*0034*/ 	.word	index@(_ZN3cub18CUB_300001_SM_10006detail8for_each13static_kernelINS2_12policy_hub_t12policy_500_tElNS2_12op_wrapper_tIl9loop_bodyN6thrust24THRUST_300001_SM_1000_NS17counting_iteratorIiNS9_11use_defaultESB_SB_EEEEEEvT0_T1_)
        /*0038*/ 	.word	0x00000000


	//----- nvinfo : EIATTR_MIN_STACK_SIZE
	.align		4
.L_52:
        /*003c*/ 	.byte	0x04, 0x12
        /*003e*/ 	.short	(.L_54 - .L_53)
	.align		4
.L_53:
        /*0040*/ 	.word	index@(_ZN3cub18CUB_300001_SM_10006detail11EmptyKernelIvEEvv)
        /*0044*/ 	.word	0x00000000
.L_54:


//--------------------- .nv.compat                --------------------------
	.section	.nv.compat,"",@"SHT_CUDA_COMPAT_INFO"
	.align	4
        /*0000*/ 	.byte	0x02, 0x09, 0x00, 0x00, 0x02, 0x02, 0x01, 0x00, 0x02, 0x05, 0x05, 0x00, 0x03, 0x07, 0x01, 0x01
        /*0010*/ 	.byte	0x02, 0x03, 0x00, 0x00, 0x02, 0x06, 0x01, 0x00, 0x04, 0x0b, 0x08, 0x00, 0x09, 0x00, 0x00, 0x00
        /*0020*/ 	.byte	0x00, 0x00, 0x00, 0x00


//--------------------- .nv.info._ZN3cub18CUB_300001_SM_10006detail8for_each13static_kernelINS2_12policy_hub_t12policy_500_tElNS2_12op_wrapper_tIl9loop_bodyN6thrust24THRUST_300001_SM_1000_NS17counting_iteratorIiNS9_11use_defaultESB_SB_EEEEEEvT0_T1_ --------------------------
	.section	.nv.info._ZN3cub18CUB_300001_SM_10006detail8for_each13static_kernelINS2_12policy_hub_t12policy_500_tElNS2_12op_wrapper_tIl9loop_bodyN6thrust24THRUST_300001_SM_1000_NS17counting_iteratorIiNS9_11use_defaultESB_SB_EEEEEEvT0_T1_,"",@"SHT_CUDA_INFO"
	.sectionflags	@""
	.align	4


	//----- nvinfo : EIATTR_CUDA_API_VERSION
	.align		4
        /*0000*/ 	.byte	0x04, 0x37
        /*0002*/ 	.short	(.L_56 - .L_55)
.L_55:
        /*0004*/ 	.word	0x00000082


	//----- nvinfo : EIATTR_KPARAM_INFO
	.align		4
.L_56:
        /*0008*/ 	.byte	0x04, 0x17
        /*000a*/ 	.short	(.L_58 - .L_57)
.L_57:
        /*000c*/ 	.word	0x00000000
        /*0010*/ 	.short	0x0001
        /*0012*/ 	.short	0x0008
        /*0014*/ 	.byte	0x00, 0xf0, 0x21, 0x00


	//----- nvinfo : EIATTR_KPARAM_INFO
	.align		4
.L_58:
        /*0018*/ 	.byte	0x04, 0x17
        /*001a*/ 	.short	(.L_60 - .L_59)
.L_59:
        /*001c*/ 	.word	0x00000000
        /*0020*/ 	.short	0x0000
        /*0022*/ 	.short	0x0000
        /*0024*/ 	.byte	0x00, 0xf0, 0x21, 0x00


	//----- nvinfo : EIATTR_SPARSE_MMA_MASK
	.align		4
.L_60:
        /*0028*/ 	.byte	0x03, 0x50
        /*002a*/ 	.short	0x0000


	//----- nvinfo : EIATTR_MAXREG_COUNT
	.align		4
        /*002c*/ 	.byte	0x03, 0x1b
        /*002e*/ 	.short	0x00ff


	//----- nvinfo : EIATTR_MERCURY_ISA_VERSION
	.align		4
        /*0030*/ 	.byte	0x03, 0x5f
        /*0032*/ 	.short	0x0101


	//----- nvinfo : EIATTR_VRC_CTA_INIT_COUNT
	.align		4
        /*0034*/ 	.byte	0x02, 0x4a
	.zero		1
	.zero		1


	//----- nvinfo : EIATTR_EXIT_INSTR_OFFSETS
	.align		4
        /*0038*/ 	.byte	0x04, 0x1c
        /*003a*/ 	.short	(.L_62 - .L_61)


	//   ....[0]....
.L_61:
        /*003c*/ 	.word	0x00000010


	//----- nvinfo : EIATTR_MAX_THREADS
	.align		4
.L_62:
        /*0040*/ 	.byte	0x04, 0x05
        /*0042*/ 	.short	(.L_64 - .L_63)
.L_63:
        /*0044*/ 	.word	0x00000100
        /*0048*/ 	.word	0x00000001
        /*004c*/ 	.word	0x00000001


	//----- nvinfo : EIATTR_CBANK_PARAM_SIZE
	.align		4
.L_64:
        /*0050*/ 	.byte	0x03, 0x19
        /*0052*/ 	.short	0x0010


	//----- nvinfo : EIATTR_PARAM_CBANK
	.align		4
        /*0054*/ 	.byte	0x04, 0x0a
        /*0056*/ 	.short	(.L_66 - .L_65)
	.align		4
.L_65:
        /*0058*/ 	.word	index@(.nv.constant0._ZN3cub18CUB_300001_SM_10006detail8for_each13static_kernelINS2_12policy_hub_t12policy_500_tElNS2_12op_wrapper_tIl9loop_bodyN6thrust24THRUST_300001_SM_1000_NS17counting_iteratorIiNS9_11use_defaultESB_SB_EEEEEEvT0_T1_)
        /*005c*/ 	.short	0x0380
        /*005e*/ 	.short	0x0010


	//----- nvinfo : EIATTR_SW_WAR
	.align		4
.L_66:
        /*0060*/ 	.byte	0x04, 0x36
        /*0062*/ 	.short	(.L_68 - .L_67)
.L_67:
        /*0064*/ 	.word	0x00000008
.L_68:


//--------------------- .nv.info._ZN3cub18CUB_300001_SM_10006detail11EmptyKernelIvEEvv --------------------------
	.section	.nv.info._ZN3cub18CUB_300001_SM_10006detail11EmptyKernelIvEEvv,"",@"SHT_CUDA_INFO"
	.sectionflags	@""
	.align	4


	//----- nvinfo : EIATTR_CUDA_API_VERSION
	.align		4
        /*0000*/ 	.byte	0x04, 0x37
        /*0002*/ 	.short	(.L_70 - .L_69)
.L_69:
        /*0004*/ 	.word	0x00000082


	//----- nvinfo : EIATTR_SPARSE_MMA_MASK
	.align		4
.L_70:
        /*0008*/ 	.byte	0x03, 0x50
        /*000a*/ 	.short	0x0000


	//----- nvinfo : EIATTR_MAXREG_COUNT
	.align		4
        /*000c*/ 	.byte	0x03, 0x1b
        /*000e*/ 	.short	0x00ff


	//----- nvinfo : EIATTR_MERCURY_ISA_VERSION
	.align		4
        /*0010*/ 	.byte	0x03, 0x5f
        /*0012*/ 	.short	0x0101


	//----- nvinfo : EIATTR_VRC_CTA_INIT_COUNT
	.align		4
        /*0014*/ 	.byte	0x02, 0x4a
	.zero		1
	.zero		1


	//----- nvinfo : EIATTR_EXIT_INSTR_OFFSETS
	.align		4
        /*0018*/ 	.byte	0x04, 0x1c
        /*001a*/ 	.short	(.L_72 - .L_71)


	//   ....[0]....
.L_71:
        /*001c*/ 	.word	0x00000010


	//----- nvinfo : EIATTR_SW_WAR
	.align		4
.L_72:
        /*0020*/ 	.byte	0x04, 0x36
        /*0022*/ 	.short	(.L_74 - .L_73)
.L_73:
        /*0024*/ 	.word	0x00000008
.L_74:


//--------------------- .nv.callgraph             --------------------------
	.section	.nv.callgraph,"",@"SHT_CUDA_CALLGRAPH"
	.align	4
	.sectionentsize	8
	.align		4
        /*0000*/ 	.word	0x00000000
	.align		4
        /*0004*/ 	.word	0xffffffff
	.align		4
        /*0008*/ 	.word	0x00000000
	.align		4
        /*000c*/ 	.word	0xfffffffe
	.align		4
        /*0010*/ 	.word	0x00000000
	.align		4
        /*0014*/ 	.word	0xfffffffd
	.align		4
        /*0018*/ 	.word	0x00000000
	.align		4
        /*001c*/ 	.word	0xfffffffc


//--------------------- .nv.constant4             --------------------------
	.section	.nv.constant4,"a",@progbits
	.align	8
	.align		8
.nv.constant4:
        /*0000*/ 	.dword	_ZN30_INTERNAL_a919d538_4_k_cu_main4cuda3std3__45__cpo5beginE
	.align		8
        /*0008*/ 	.dword	_ZN30_INTERNAL_a919d538_4_k_cu_main4cuda3std3__45__cpo3endE
	.align		8
        /*0010*/ 	.dword	_ZN30_INTERNAL_a919d538_4_k_cu_main4cuda3std3__45__cpo6cbeginE
	.align		8
        /*0018*/ 	.dword	_ZN30_INTERNAL_a919d538_4_k_cu_main4cuda3std3__45__cpo4cendE
	.align		8
        /*0020*/ 	.dword	_ZN30_INTERNAL_a919d538_4_k_cu_main4cuda3std3__45__cpo6rbeginE
	.align		8
        /*0028*/ 	.dword	_ZN30_INTERNAL_a919d538_4_k_cu_main4cuda3std3__45__cpo4rendE
	.align		8
        /*0030*/ 	.dword	_ZN30_INTERNAL_a919d538_4_k_cu_main4cuda3std3__45__cpo7crbeginE
	.align		8
        /*0038*/ 	.dword	_ZN30_INTERNAL_a919d538_4_k_cu_main4cuda3std3__45__cpo5crendE
	.align		8
        /*0040*/ 	.dword	_ZN30_INTERNAL_a919d538_4_k_cu_main4cuda3std3__432_GLOBAL__N__a919d538_4_k_cu_main6ignoreE
	.align		8
        /*0048*/ 	.dword	_ZN30_INTERNAL_a919d538_4_k_cu_main4cuda3std3__419piecewise_constructE
	.align		8
        /*0050*/ 	.dword	_ZN30_INTERNAL_a919d538_4_k_cu_main4cuda3std3__48in_placeE
	.align		8
        /*0058*/ 	.dword	_ZN30_INTERNAL_a919d538_4_k_cu_main4cuda3std3__420unreachable_sentinelE
	.align		8
        /*0060*/ 	.dword	_ZN30_INTERNAL_a919d538_4_k_cu_main4cuda3std3__47nulloptE
	.align		8
        /*0068*/ 	.dword	_ZN30_INTERNAL_a919d538_4_k_cu_main4cuda3std3__48unexpectE
	.align		8
        /*0070*/ 	.dword	_ZN30_INTERNAL_a919d538_4_k_cu_main4cuda3std6ranges3__45__cpo4swapE
	.align		8
        /*0078*/ 	.dword	_ZN30_INTERNAL_a919d538_4_k_cu_main4cuda3std6ranges3__45__cpo9iter_moveE
	.align		8
        /*0080*/ 	.dword	_ZN30_INTERNAL_a919d538_4_k_cu_main4cuda3std6ranges3__45__cpo5beginE
	.align		8
        /*0088*/ 	.dword	_ZN30_INTERNAL_a919d538_4_k_cu_main4cuda3std6ranges3__45__cpo3endE
	.align		8
        /*0090*/ 	.dword	_ZN30_INTERNAL_a919d538_4_k_cu_main4cuda3std6ranges3__45__cpo6cbeginE
	.align		8
        /*0098*/ 	.dword	_ZN30_INTERNAL_a919d538_4_k_cu_main4cuda3std6ranges3__45__cpo4cendE
	.align		8
        /*00a0*/ 	.dword	_ZN30_INTERNAL_a919d538_4_k_cu_main4cuda3std6ranges3__45__cpo7advanceE
	.align		8
        /*00a8*/ 	.dword	_ZN30_INTERNAL_a919d538_4_k_cu_main4cuda3std6ranges3__45__cpo9iter_swapE
	.align		8
        /*00b0*/ 	.dword	_ZN30_INTERNAL_a919d538_4_k_cu_main4cuda3std6ranges3__45__cpo4nextE
	.align		8
        /*00b8*/ 	.dword	_ZN30_INTERNAL_a919d538_4_k_cu_main4cuda3std6ranges3__45__cpo4prevE
	.align		8
        /*00c0*/ 	.dword	_ZN30_INTERNAL_a919d538_4_k_cu_main4cuda3std6ranges3__45__cpo4dataE
	.align		8
        /*00c8*/ 	.dword	_ZN30_INTERNAL_a919d538_4_k_cu_main4cuda3std6ranges3__45__cpo5cdataE
	.align		8
        /*00d0*/ 	.dword	_ZN30_INTERNAL_a919d538_4_k_cu_main4cuda3std6ranges3__45__cpo4sizeE
	.align		8
        /*00d8*/ 	.dword	_ZN30_INTERNAL_a919d538_4_k_cu_main4cuda3std6ranges3__45__cpo5ssizeE
	.align		8
        /*00e0*/ 	.dword	_ZN30_INTERNAL_a919d538_4_k_cu_main4cuda3std6ranges3__45__cpo8distanceE
	.align		8
        /*00e8*/ 	.dword	_ZN30_INTERNAL_a919d538_4_k_cu_main6thrust24THRUST_300001_SM_1000_NS8cuda_cub3parE
	.align		8
        /*00f0*/ 	.dword	_ZN30_INTERNAL_a919d538_4_k_cu_main6thrust24THRUST_300001_SM_1000_NS8cuda_cub10par_nosyncE
	.align		8
        /*00f8*/ 	.dword	_ZN30_INTERNAL_a919d538_4_k_cu_main6thrust24THRUST_300001_SM_1000_NS6system6detail10sequential3seqE
	.align		8
        /*0100*/ 	.dword	_ZN30_INTERNAL_a919d538_4_k_cu_main6thrust24THRUST_300001_SM_1000_NS12placeholders2_1E
	.align		8
        /*0108*/ 	.dword	_ZN30_INTERNAL_a919d538_4_k_cu_main6thrust24THRUST_300001_SM_1000_NS12placeholders2_2E
	.align		8
        /*0110*/ 	.dword	_ZN30_INTERNAL_a919d538_4_k_cu_main6thrust24THRUST_300001_SM_1000_NS12placeholders2_3E
	.align		8
        /*0118*/ 	.dword	_ZN30_INTERNAL_a919d538_4_k_cu_main6thrust24THRUST_300001_SM_1000_NS12placeholders2_4E
	.align		8
        /*0120*/ 	.dword	_ZN30_INTERNAL_a919d538_4_k_cu_main6thrust24THRUST_300001_SM_1000_NS12placeholders2_5E
	.align		8
        /*0128*/ 	.dword	_ZN30_INTERNAL_a919d538_4_k_cu_main6thrust24THRUST_300001_SM_1000_NS12placeholders2_6E
	.align		8
        /*0130*/ 	.dword	_ZN30_INTERNAL_a919d538_4_k_cu_main6thrust24THRUST_300001_SM_1000_NS12placeholders2_7E
	.align		8
        /*0138*/ 	.dword	_ZN30_INTERNAL_a919d538_4_k_cu_main6thrust24THRUST_300001_SM_1000_NS12placeholders2_8E
	.align		8
        /*0140*/ 	.dword	_ZN30_INTERNAL_a919d538_4_k_cu_main6thrust24THRUST_300001_SM_1000_NS12placeholders2_9E
	.align		8
        /*0148*/ 	.dword	_ZN30_INTERNAL_a919d538_4_k_cu_main6thrust24THRUST_300001_SM_1000_NS12placeholders3_10E
	.align		8
        /*0150*/ 	.dword	_ZN30_INTERNAL_a919d538_4_k_cu_main6thrust24THRUST_300001_SM_1000_NS3seqE


//--------------------- .text._ZN3cub18CUB_300001_SM_10006detail8for_each13static_kernelINS2_12policy_hub_t12policy_500_tElNS2_12op_wrapper_tIl9loop_bodyN6thrust24THRUST_300001_SM_1000_NS17counting_iteratorIiNS9_11use_defaultESB_SB_EEEEEEvT0_T1_ --------------------------
	.section	.text._ZN3cub18CUB_300001_SM_10006detail8for_each13static_kernelINS2_12policy_hub_t12policy_500_tElNS2_12op_wrapper_tIl9loop_bodyN6thrust24THRUST_300001_SM_1000_NS17counting_iteratorIiNS9_11use_defaultESB_SB_EEEEEEvT0_T1_,"ax",@progbits
	.align	128
        .global         _ZN3cub18CUB_300001_SM_10006detail8for_each13static_kernelINS2_12policy_hub_t12policy_500_tElNS2_12op_wrapper_tIl9loop_bodyN6thrust24THRUST_300001_SM_1000_NS17counting_iteratorIiNS9_11use_defaultESB_SB_EEEEEEvT0_T1_
        .type           _ZN3cub18CUB_300001_SM_10006detail8for_each13static_kernelINS2_12policy_hub_t12policy_500_tElNS2_12op_wrapper_tIl9loop_bodyN6thrust24THRUST_300001_SM_1000_NS17counting_iteratorIiNS9_11use_defaultESB_SB_EEEEEEvT0_T1_,@function
        .size           _ZN3cub18CUB_300001_SM_10006detail8for_each13static_kernelINS2_12policy_hub_t12policy_500_tElNS2_12op_wrapper_tIl9loop_bodyN6thrust24THRUST_300001_SM_1000_NS17counting_iteratorIiNS9_11use_defaultESB_SB_EEEEEEvT0_T1_,(.L_x_2 - _ZN3cub18CUB_300001_SM_10006detail8for_each13static_kernelINS2_12policy_hub_t12policy_500_tElNS2_12op_wrapper_tIl9loop_bodyN6thrust24THRUST_300001_SM_1000_NS17counting_iteratorIiNS9_11use_defaultESB_SB_EEEEEEvT0_T1_)
        .other          _ZN3cub18CUB_300001_SM_10006detail8for_each13static_kernelINS2_12policy_hub_t12policy_500_tElNS2_12op_wrapper_tIl9loop_bodyN6thrust24THRUST_300001_SM_1000_NS17counting_iteratorIiNS9_11use_defaultESB_SB_EEEEEEvT0_T1_,@"STO_CUDA_ENTRY STV_DEFAULT"
_ZN3cub18CUB_300001_SM_10006detail8for_each13static_kernelINS2_12policy_hub_t12policy_500_tElNS2_12op_wrapper_tIl9loop_bodyN6thrust24THRUST_300001_SM_1000_NS17counting_iteratorIiNS9_11use_defaultESB_SB_EEEEEEvT0_T1_:
.text._ZN3cub18CUB_300001_SM_10006detail8for_each13static_kernelINS2_12policy_hub_t12policy_500_tElNS2_12op_wrapper_tIl9loop_bodyN6thrust24THRUST_300001_SM_1000_NS17counting_iteratorIiNS9_11use_defaultESB_SB_EEEEEEvT0_T1_:
[----:B------:R-:W-:Y:S01]  /*0000*/  LDC R1, c[0x0][0x37c] ;  /* 0x0000df00ff017b82 */ /* 0x000fe20000000800 */
[----:B------:R-:W-:Y:S05]  /*0010*/  EXIT ;  /* 0x000000000000794d */ /* 0x000fea0003800000 */
.L_x_0:
[----:B------:R-:W-:-:S00]  /*0020*/  BRA `(.L_x_0) ;  /* 0xfffffffc00fc7947 */ /* 0x000fc0000383ffff */
[----:B------:R-:W-:-:S00]  /*0030*/  NOP ;  /* 0x0000000000007918 */ /* 0x000fc00000000000 */
        /* <DEDUP_REMOVED lines=12> */
.L_x_2:


//--------------------- .text._ZN3cub18CUB_300001_SM_10006detail11EmptyKernelIvEEvv --------------------------
	.section	.text._ZN3cub18CUB_300001_SM_10006detail11EmptyKernelIvEEvv,"ax",@progbits
	.align	128
        .global         _ZN3cub18CUB_300001_SM_10006detail11EmptyKernelIvEEvv
        .type           _ZN3cub18CUB_300001_SM_10006detail11EmptyKernelIvEEvv,@function
        .size           _ZN3cub18CUB_300001_SM_10006detail11EmptyKernelIvEEvv,(.L_x_3 - _ZN3cub18CUB_300001_SM_10006detail11EmptyKernelIvEEvv)
        .other          _ZN3cub18CUB_300001_SM_10006detail11EmptyKernelIvEEvv,@"STO_CUDA_ENTRY STV_DEFAULT"
_ZN3cub18CUB_300001_SM_10006detail11EmptyKernelIvEEvv:
.text._ZN3cub18CUB_300001_SM_10006detail11EmptyKernelIvEEvv:
[----:B------:R-:W-:Y:S01]  /*0000*/  LDC R1, c[0x0][0x37c] ;  /* 0x0000df00ff017b82 */ /* 0x000fe20000000800 */
[----:B------:R-:W-:Y:S05]  /*0010*/  EXIT ;  /* 0x000000000000794d */ /* 0x000fea0003800000 */
.L_x_1:
        /* <DEDUP_REMOVED lines=14> */
.L_x_3:


//--------------------- .nv.shared.reserved.0     --------------------------
	.section	.nv.shared.reserved.0,"aw",@nobits
	.weak		__nv_reservedSMEM_offset_0_alias
	.size		__nv_reservedSMEM_offset_0_alias, 0, 64
	.other		__nv_reservedSMEM_offset_0_alias,@"STO_CUDA_RESERVED_SHARED STV_DEFAULT"
__nv_reservedSMEM_offset_0_alias:
	.zero		0
	.zero		64


//--------------------- .nv.global                --------------------------
	.section	.nv.global,"aw",@nobits
.nv.global:
	.type		_ZN30_INTERNAL_a919d538_4_k_cu_main6thrust24THRUST_300001_SM_1000_NS3seqE,@object
	.size		_ZN30_INTERNAL_a919d538_4_k_cu_main6thrust24THRUST_300001_SM_1000_NS3seqE,(_ZN30_INTERNAL_a919d538_4_k_cu_main4cuda3std3__48in_placeE - _ZN30_INTERNAL_a919d538_4_k_cu_main6thrust24THRUST_300001_SM_1000_NS3seqE)
_ZN30_INTERNAL_a919d538_4_k_cu_main6thrust24THRUST_300001_SM_1000_NS3seqE:
	.zero		1
	.type		_ZN30_INTERNAL_a919d538_4_k_cu_main4cuda3std3__48in_placeE,@object
	.size		_ZN30_INTERNAL_a919d538_4_k_cu_main4cuda3std3__48in_placeE,(_ZN30_INTERNAL_a919d538_4_k_cu_main4cuda3std6ranges3__45__cpo4sizeE - _ZN30_INTERNAL_a919d538_4_k_cu_main4cuda3std3__48in_placeE)
_ZN30_INTERNAL_a919d538_4_k_cu_main4cuda3std3__48in_placeE:
	.zero		1
	.type		_ZN30_INTERNAL_a919d538_4_k_cu_main4cuda3std6ranges3__45__cpo4sizeE,@object
	.size		_ZN30_INTERNAL_a919d538_4_k_cu_main4cuda3std6ranges3__45__cpo4sizeE,(_ZN30_INTERNAL_a919d538_4_k_cu_main6thrust24THRUST_300001_SM_1000_NS12placeholders2_3E - _ZN30_INTERNAL_a919d538_4_k_cu_main4cuda3std6ranges3__45__cpo4sizeE)
_ZN30_INTERNAL_a919d538_4_k_cu_main4cuda3std6ranges3__45__cpo4sizeE:
	.zero		1
	.type		_ZN30_INTERNAL_a919d538_4_k_cu_main6thrust24THRUST_300001_SM_1000_NS12placeholders2_3E,@object
	.size		_ZN30_INTERNAL_a919d538_4_k_cu_main6thrust24THRUST_300001_SM_1000_NS12placeholders2_3E,(_ZN30_INTERNAL_a919d538_4_k_cu_main4cuda3std3__45__cpo6cbeginE - _ZN30_INTERNAL_a919d538_4_k_cu_main6thrust24THRUST_300001_SM_1000_NS12placeholders2_3E)
_ZN30_INTERNAL_a919d538_4_k_cu_main6thrust24THRUST_300001_SM_1000_NS12placeholders2_3E:
	.zero		1
	.type		_ZN30_INTERNAL_a919d538_4_k_cu_main4cuda3std3__45__cpo6cbeginE,@object
	.size		_ZN30_INTERNAL_a919d538_4_k_cu_main4cuda3std3__45__cpo6cbeginE,(_ZN30_INTERNAL_a919d538_4_k_cu_main4cuda3std6ranges3__45__cpo6cbeginE - _ZN30_INTERNAL_a919d538_4_k_cu_main4cuda3std3__45__cpo6cbeginE)
_ZN30_INTERNAL_a919d538_4_k_cu_main4cuda3std3__45__cpo6cbeginE:
	.zero		1
	.type		_ZN30_INTERNAL_a919d538_4_k_cu_main4cuda3std6ranges3__45__cpo6cbeginE,@object
	.size		_ZN30_INTERNAL_a919d538_4_k_cu_main4cuda3std6ranges3__45__cpo6cbeginE,(_ZN30_INTERNAL_a919d538_4_k_cu_main6thrust24THRUST_300001_SM_1000_NS12placeholders2_7E - _ZN30_INTERNAL_a919d538_4_k_cu_main4cuda3std6ranges3__45__cpo6cbeginE)
_ZN30_INTERNAL_a919d538_4_k_cu_main4cuda3std6ranges3__45__cpo6cbeginE:
	.zero		1
	.type		_ZN30_INTERNAL_a919d538_4_k_cu_main6thrust24THRUST_300001_SM_1000_NS12placeholders2_7E,@object
	.size		_ZN30_INTERNAL_a919d538_4_k_cu_main6thrust24THRUST_300001_SM_1000_NS12placeholders2_7E,(_ZN30_INTERNAL_a919d538_4_k_cu_main4cuda3std3__45__cpo7crbeginE - _ZN30_INTERNAL_a919d538_4_k_cu_main6thrust24THRUST_300001_SM_1000_NS12placeholders2_7E)
_ZN30_INTERNAL_a919d538_4_k_cu_main6thrust24THRUST_300001_SM_1000_NS12placeholders2_7E:
	.zero		1
	.type		_ZN30_INTERNAL_a919d538_4_k_cu_main4cuda3std3__45__cpo7crbeginE,@object
	.size		_ZN30_INTERNAL_a919d538_4_k_cu_main4cuda3std3__45__cpo7crbeginE,(_ZN30_INTERNAL_a919d538_4_k_cu_main4cuda3std6ranges3__45__cpo4nextE - _ZN30_INTERNAL_a919d538_4_k_cu_main4cuda3std3__45__cpo7crbeginE)
_ZN30_INTERNAL_a919d538_4_k_cu_main4cuda3std3__45__cpo7crbeginE:
	.zero		1
	.type		_ZN30_INTERNAL_a919d538_4_k_cu_main4cuda3std6ranges3__45__cpo4nextE,@object
	.size		_ZN30_INTERNAL_a919d538_4_k_cu_main4cuda3std6ranges3__45__cpo4nextE,(_ZN30_INTERNAL_a919d538_4_k_cu_main4cuda3std6ranges3__45__cpo4swapE - _ZN30_INTERNAL_a919d538_4_k_cu_main4cuda3std6ranges3__45__cpo4nextE)
_ZN30_INTERNAL_a919d538_4_k_cu_main4cuda3std6ranges3__45__cpo4nextE:
	.zero		1
	.type		_ZN30_INTERNAL_a919d538_4_k_cu_main4cuda3std6ranges3__45__cpo4swapE,@object
	.size		_ZN30_INTERNAL_a919d538_4_k_cu_main4cuda3std6ranges3__45__cpo4swapE,(_ZN30_INTERNAL_a919d538_4_k_cu_main6thrust24THRUST_300001_SM_1000_NS8cuda_cub10par_nosyncE - _ZN30_INTERNAL_a919d538_4_k_cu_main4cuda3std6ranges3__45__cpo4swapE)
_ZN30_INTERNAL_a919d538_4_k_cu_main4cuda3std6ranges3__45__cpo4swapE:
	.zero		1
	.type		_ZN30_INTERNAL_a919d538_4_k_cu_main6thrust24THRUST_300001_SM_1000_NS8cuda_cub10par_nosyncE,@object
	.size		_ZN30_INTERNAL_a919d538_4_k_cu_main6thrust24THRUST_300001_SM_1000_NS8cuda_cub10par_nosyncE,(_ZN30_INTERNAL_a919d538_4_k_cu_main6thrust24THRUST_300001_SM_1000_NS12placeholders2_9E - _ZN30_INTERNAL_a919d538_4_k_cu_main6thrust24THRUST_300001_SM_1000_NS8cuda_cub10par_nosyncE)
_ZN30_INTERNAL_a919d538_4_k_cu_main6thrust24THRUST_300001_SM_1000_NS8cuda_cub10par_nosyncE:
	.zero		1
	.type		_ZN30_INTERNAL_a919d538_4_k_cu_main6thrust24THRUST_300001_SM_1000_NS12placeholders2_9E,@object
	.size		_ZN30_INTERNAL_a919d538_4_k_cu_main6thrust24THRUST_300001_SM_1000_NS12placeholders2_9E,(_ZN30_INTERNAL_a919d538_4_k_cu_main4cuda3std3__432_GLOBAL__N__a919d538_4_k_cu_main6ignoreE - _ZN30_INTERNAL_a919d538_4_k_cu_main6thrust24THRUST_300001_SM_1000_NS12placeholders2_9E)
_ZN30_INTERNAL_a919d538_4_k_cu_main6thrust24THRUST_300001_SM_1000_NS12placeholders2_9E:
	.zero		1
	.type		_ZN30_INTERNAL_a919d538_4_k_cu_main4cuda3std3__432_GLOBAL__N__a919d538_4_k_cu_main6ignoreE,@object
	.size		_ZN30_INTERNAL_a919d538_4_k_cu_main4cuda3std3__432_GLOBAL__N__a919d538_4_k_cu_main6ignoreE,(_ZN30_INTERNAL_a919d538_4_k_cu_main4cuda3std6ranges3__45__cpo4dataE - _ZN30_INTERNAL_a919d538_4_k_cu_main4cuda3std3__432_GLOBAL__N__a919d538_4_k_cu_main6ignoreE)
_ZN30_INTERNAL_a919d538_4_k_cu_main4cuda3std3__432_GLOBAL__N__a919d538_4_k_cu_main6ignoreE:
	.zero		1
	.type		_ZN30_INTERNAL_a919d538_4_k_cu_main4cuda3std6ranges3__45__cpo4dataE,@object
	.size		_ZN30_INTERNAL_a919d538_4_k_cu_main4cuda3std6ranges3__45__cpo4dataE,(_ZN30_INTERNAL_a919d538_4_k_cu_main6thrust24THRUST_300001_SM_1000_NS12placeholders2_1E - _ZN30_INTERNAL_a919d538_4_k_cu_main4cuda3std6ranges3__45__cpo4dataE)
_ZN30_INTERNAL_a919d538_4_k_cu_main4cuda3std6ranges3__45__cpo4dataE:
	.zero		1
	.type		_ZN30_INTERNAL_a919d538_4_k_cu_main6thrust24THRUST_300001_SM_1000_NS12placeholders2_1E,@object
	.size		_ZN30_INTERNAL_a919d538_4_k_cu_main6thrust24THRUST_300001_SM_1000_NS12placeholders2_1E,(_ZN30_INTERNAL_a919d538_4_k_cu_main4cuda3std3__45__cpo5beginE - _ZN30_INTERNAL_a919d538_4_k_cu_main6thrust24THRUST_300001_SM_1000_NS12placeholders2_1E)
_ZN30_INTERNAL_a919d538_4_k_cu_main6thrust24THRUST_300001_SM_1000_NS12placeholders2_1E:
	.zero		1
	.type		_ZN30_INTERNAL_a919d538_4_k_cu_main4cuda3std3__45__cpo5beginE,@object
	.size		_ZN30_INTERNAL_a919d538_4_k_cu_main4cuda3std3__45__cpo5beginE,(_ZN30_INTERNAL_a919d538_4_k_cu_main4cuda3std6ranges3__45__cpo5beginE - _ZN30_INTERNAL_a919d538_4_k_cu_main4cuda3std3__45__cpo5beginE)
_ZN30_INTERNAL_a919d538_4_k_cu_main4cuda3std3__45__cpo5beginE:
	.zero		1
	.type		_ZN30_INTERNAL_a919d538_4_k_cu_main4cuda3std6ranges3__45__cpo5beginE,@object
	.size		_ZN30_INTERNAL_a919d538_4_k_cu_main4cuda3std6ranges3__45__cpo5beginE,(_ZN30_INTERNAL_a919d538_4_k_cu_main6thrust24THRUST_300001_SM_1000_NS12placeholders2_5E - _ZN30_INTERNAL_a919d538_4_k_cu_main4cuda3std6ranges3__45__cpo5beginE)
_ZN30_INTERNAL_a919d538_4_k_cu_main4cuda3std6ranges3__45__cpo5beginE:
	.zero		1
	.type		_ZN30_INTERNAL_a919d538_4_k_cu_main6thrust24THRUST_300001_SM_1000_NS12placeholders2_5E,@object
	.size		_ZN30_INTERNAL_a919d538_4_k_cu_main6thrust24THRUST_300001_SM_1000_NS12placeholders2_5E,(_ZN30_INTERNAL_a919d538_4_k_cu_main4cuda3std3__45__cpo6rbeginE - _ZN30_INTERNAL_a919d538_4_k_cu_main6thrust24THRUST_300001_SM_1000_NS12placeholders2_5E)
_ZN30_INTERNAL_a919d538_4_k_cu_main6thrust24THRUST_300001_SM_1000_NS12placeholders2_5E:
	.zero		1
	.type		_ZN30_INTERNAL_a919d538_4_k_cu_main4cuda3std3__45__cpo6rbeginE,@object
	.size		_ZN30_INTERNAL_a919d538_4_k_cu_main4cuda3std3__45__cpo6rbeginE,(_ZN30_INTERNAL_a919d538_4_k_cu_main4cuda3std6ranges3__45__cpo7advanceE - _ZN30_INTERNAL_a919d538_4_k_cu_main4cuda3std3__45__cpo6rbeginE)
_ZN30_INTERNAL_a919d538_4_k_cu_main4cuda3std3__45__cpo6rbeginE:
	.zero		1
	.type		_ZN30_INTERNAL_a919d538_4_k_cu_main4cuda3std6ranges3__45__cpo7advanceE,@object
	.size		_ZN30_INTERNAL_a919d538_4_k_cu_main4cuda3std6ranges3__45__cpo7advanceE,(_ZN30_INTERNAL_a919d538_4_k_cu_main4cuda3std3__47nulloptE - _ZN30_INTERNAL_a919d538_4_k_cu_main4cuda3std6ranges3__45__cpo7advanceE)
_ZN30_INTERNAL_a919d538_4_k_cu_main4cuda3std6ranges3__45__cpo7advanceE:
	.zero		1
	.type		_ZN30_INTERNAL_a919d538_4_k_cu_main4cuda3std3__47nulloptE,@object
	.size		_ZN30_INTERNAL_a919d538_4_k_cu_main4cuda3std3__47nulloptE,(_ZN30_INTERNAL_a919d538_4_k_cu_main4cuda3std6ranges3__45__cpo8distanceE - _ZN30_INTERNAL_a919d538_4_k_cu_main4cuda3std3__47nulloptE)
_ZN30_INTERNAL_a919d538_4_k_cu_main4cuda3std3__47nulloptE:
	.zero		1
	.type		_ZN30_INTERNAL_a919d538_4_k_cu_main4cuda3std6ranges3__45__cpo8distanceE,@object
	.size		_ZN30_INTERNAL_a919d538_4_k_cu_main4cuda3std6ranges3__45__cpo8distanceE,(_ZN30_INTERNAL_a919d538_4_k_cu_main6thrust24THRUST_300001_SM_1000_NS12placeholders3_10E - _ZN30_INTERNAL_a919d538_4_k_cu_main4cuda3std6ranges3__45__cpo8distanceE)
_ZN30_INTERNAL_a919d538_4_k_cu_main4cuda3std6ranges3__45__cpo8distanceE:
	.zero		1
	.type		_ZN30_INTERNAL_a919d538_4_k_cu_main6thrust24THRUST_300001_SM_1000_NS12placeholders3_10E,@object
	.size		_ZN30_INTERNAL_a919d538_4_k_cu_main6thrust24THRUST_300001_SM_1000_NS12placeholders3_10E,(_ZN30_INTERNAL_a919d538_4_k_cu_main4cuda3std3__419piecewise_constructE - _ZN30_INTERNAL_a919d538_4_k_cu_main6thrust24THRUST_300001_SM_1000_NS12placeholders3_10E)
_ZN30_INTERNAL_a919d538_4_k_cu_main6thrust24THRUST_300001_SM_1000_NS12placeholders3_10E:
	.zero		1
	.type		_ZN30_INTERNAL_a919d538_4_k_cu_main4cuda3std3__419piecewise_constructE,@object
	.size		_ZN30_INTERNAL_a919d538_4_k_cu_main4cuda3std3__419piecewise_constructE,(_ZN30_INTERNAL_a919d538_4_k_cu_main4cuda3std6ranges3__45__cpo5cdataE - _ZN30_INTERNAL_a919d538_4_k_cu_main4cuda3std3__419piecewise_constructE)
_ZN30_INTERNAL_a919d538_4_k_cu_main4cuda3std3__419piecewise_constructE:
	.zero		1
	.type		_ZN30_INTERNAL_a919d538_4_k_cu_main4cuda3std6ranges3__45__cpo5cdataE,@object
	.size		_ZN30_INTERNAL_a919d538_4_k_cu_main4cuda3std6ranges3__45__cpo5cdataE,(_ZN30_INTERNAL_a919d538_4_k_cu_main6thrust24THRUST_300001_SM_1000_NS12placeholders2_2E - _ZN30_INTERNAL_a919d538_4_k_cu_main4cuda3std6ranges3__45__cpo5cdataE)
_ZN30_INTERNAL_a919d538_4_k_cu_main4cuda3std6ranges3__45__cpo5cdataE:
	.zero		1
	.type		_ZN30_INTERNAL_a919d538_4_k_cu_main6thrust24THRUST_300001_SM_1000_NS12placeholders2_2E,@object
	.size		_ZN30_INTERNAL_a919d538_4_k_cu_main6thrust24THRUST_300001_SM_1000_NS12placeholders2_2E,(_ZN30_INTERNAL_a919d538_4_k_cu_main4cuda3std3__45__cpo3endE - _ZN30_INTERNAL_a919d538_4_k_cu_main6thrust24THRUST_300001_SM_1000_NS12placeholders2_2E)
_ZN30_INTERNAL_a919d538_4_k_cu_main6thrust24THRUST_300001_SM_1000_NS12placeholders2_2E:
	.zero		1
	.type		_ZN30_INTERNAL_a919d538_4_k_cu_main4cuda3std3__45__cpo3endE,@object
	.size		_ZN30_INTERNAL_a919d538_4_k_cu_main4cuda3std3__45__cpo3endE,(_ZN30_INTERNAL_a919d538_4_k_cu_main4cuda3std6ranges3__45__cpo3endE - _ZN30_INTERNAL_a919d538_4_k_cu_main4cuda3std3__45__cpo3endE)
_ZN30_INTERNAL_a919d538_4_k_cu_main4cuda3std3__45__cpo3endE:
	.zero		1
	.type		_ZN30_INTERNAL_a919d538_4_k_cu_main4cuda3std6ranges3__45__cpo3endE,@object
	.size		_ZN30_INTERNAL_a919d538_4_k_cu_main4cuda3std6ranges3__45__cpo3endE,(_ZN30_INTERNAL_a919d538_4_k_cu_main6thrust24THRUST_300001_SM_1000_NS12placeholders2_6E - _ZN30_INTERNAL_a919d538_4_k_cu_main4cuda3std6ranges3__45__cpo3endE)
_ZN30_INTERNAL_a919d538_4_k_cu_main4cuda3std6ranges3__45__cpo3endE:
	.zero		1
	.type		_ZN30_INTERNAL_a919d538_4_k_cu_main6thrust24THRUST_300001_SM_1000_NS12placeholders2_6E,@object
	.size		_ZN30_INTERNAL_a919d538_4_k_cu_main6thrust24THRUST_300001_SM_1000_NS12placeholders2_6E,(_ZN30_INTERNAL_a919d538_4_k_cu_main4cuda3std3__45__cpo4rendE - _ZN30_INTERNAL_a919d538_4_k_cu_main6thrust24THRUST_300001_SM_1000_NS12placeholders2_6E)
_ZN30_INTERNAL_a919d538_4_k_cu_main6thrust24THRUST_300001_SM_1000_NS12placeholders2_6E:
	.zero		1
	.type		_ZN30_INTERNAL_a919d538_4_k_cu_main4cuda3std3__45__cpo4rendE,@object
	.size		_ZN30_INTERNAL_a919d538_4_k_cu_main4cuda3std3__45__cpo4rendE,(_ZN30_INTERNAL_a919d538_4_k_cu_main4cuda3std6ranges3__45__cpo9iter_swapE - _ZN30_INTERNAL_a919d538_4_k_cu_main4cuda3std3__45__cpo4rendE)
_ZN30_INTERNAL_a919d538_4_k_cu_main4cuda3std3__45__cpo4rendE:
	.zero		1
	.type		_ZN30_INTERNAL_a919d538_4_k_cu_main4cuda3std6ranges3__45__cpo9iter_swapE,@object
	.size		_ZN30_INTERNAL_a919d538_4_k_cu_main4cuda3std6ranges3__45__cpo9iter_swapE,(_ZN30_INTERNAL_a919d538_4_k_cu_main4cuda3std3__48unexpectE - _ZN30_INTERNAL_a919d538_4_k_cu_main4cuda3std6ranges3__45__cpo9iter_swapE)
_ZN30_INTERNAL_a919d538_4_k_cu_main4cuda3std6ranges3__45__cpo9iter_swapE:
	.zero		1
	.type		_ZN30_INTERNAL_a919d538_4_k_cu_main4cuda3std3__48unexpectE,@object
	.size		_ZN30_INTERNAL_a919d538_4_k_cu_main4cuda3std3__48unexpectE,(_ZN30_INTERNAL_a919d538_4_k_cu_main6thrust24THRUST_300001_SM_1000_NS8cuda_cub3parE - _ZN30_INTERNAL_a919d538_4_k_cu_main4cuda3std3__48unexpectE)
_ZN30_INTERNAL_a919d538_4_k_cu_main4cuda3std3__48unexpectE:
	.zero		1
	.type		_ZN30_INTERNAL_a919d538_4_k_cu_main6thrust24THRUST_300001_SM_1000_NS8cuda_cub3parE,@object
	.size		_ZN30_INTERNAL_a919d538_4_k_cu_main6thrust24THRUST_300001_SM_1000_NS8cuda_cub3parE,(_ZN30_INTERNAL_a919d538_4_k_cu_main6thrust24THRUST_300001_SM_1000_NS12placeholders2_4E - _ZN30_INTERNAL_a919d538_4_k_cu_main6thrust24THRUST_300001_SM_1000_NS8cuda_cub3parE)
_ZN30_INTERNAL_a919d538_4_k_cu_main6thrust24THRUST_300001_SM_1000_NS8cuda_cub3parE:
	.zero		1
	.type		_ZN30_INTERNAL_a919d538_4_k_cu_main6thrust24THRUST_300001_SM_1000_NS12placeholders2_4E,@object
	.size		_ZN30_INTERNAL_a919d538_4_k_cu_main6thrust24THRUST_300001_SM_1000_NS12placeholders2_4E,(_ZN30_INTERNAL_a919d538_4_k_cu_main4cuda3std3__45__cpo4cendE - _ZN30_INTERNAL_a919d538_4_k_cu_main6thrust24THRUST_300001_SM_1000_NS12placeholders2_4E)
_ZN30_INTERNAL_a919d538_4_k_cu_main6thrust24THRUST_300001_SM_1000_NS12placeholders2_4E:
	.zero		1
	.type		_ZN30_INTERNAL_a919d538_4_k_cu_main4cuda3std3__45__cpo4cendE,@object
	.size		_ZN30_INTERNAL_a919d538_4_k_cu_main4cuda3std3__45__cpo4cendE,(_ZN30_INTERNAL_a919d538_4_k_cu_main4cuda3std6ranges3__45__cpo4cendE - _ZN30_INTERNAL_a919d538_4_k_cu_main4cuda3std3__45__cpo4cendE)
_ZN30_INTERNAL_a919d538_4_k_cu_main4cuda3std3__45__cpo4cendE:
	.zero		1
	.type		_ZN30_INTERNAL_a919d538_4_k_cu_main4cuda3std6ranges3__45__cpo4cendE,@object
	.size		_ZN30_INTERNAL_a919d538_4_k_cu_main4cuda3std6ranges3__45__cpo4cendE,(_ZN30_INTERNAL_a919d538_4_k_cu_main4cuda3std3__420unreachable_sentinelE - _ZN30_INTERNAL_a919d538_4_k_cu_main4cuda3std6ranges3__45__cpo4cendE)
_ZN30_INTERNAL_a919d538_4_k_cu_main4cuda3std6ranges3__45__cpo4cendE:
	.zero		1
	.type		_ZN30_INTERNAL_a919d538_4_k_cu_main4cuda3std3__420unreachable_sentinelE,@object
	.size		_ZN30_INTERNAL_a919d538_4_k_cu_main4cuda3std3__420unreachable_sentinelE,(_ZN30_INTERNAL_a919d538_4_k_cu_main4cuda3std6ranges3__45__cpo5ssizeE - _ZN30_INTERNAL_a919d538_4_k_cu_main4cuda3std3__420unreachable_sentinelE)
_ZN30_INTERNAL_a919d538_4_k_cu_main4cuda3std3__420unreachable_sentinelE:
	.zero		1
	.type		_ZN30_INTERNAL_a919d538_4_k_cu_main4cuda3std6ranges3__45__cpo5ssizeE,@object
	.size		_ZN30_INTERNAL_a919d538_4_k_cu_main4cuda3std6ranges3__45__cpo5ssizeE,(_ZN30_INTERNAL_a919d538_4_k_cu_main6thrust24THRUST_300001_SM_1000_NS12placeholders2_8E - _ZN30_INTERNAL_a919d538_4_k_cu_main4cuda3std6ranges3__45__cpo5ssizeE)
_ZN30_INTERNAL_a919d538_4_k_cu_main4cuda3std6ranges3__45__cpo5ssizeE:
	.zero		1
	.type		_ZN30_INTERNAL_a919d538_4_k_cu_main6thrust24THRUST_300001_SM_1000_NS12placeholders2_8E,@object
	.size		_ZN30_INTERNAL_a919d538_4_k_cu_main6thrust24THRUST_300001_SM_1000_NS12placeholders2_8E,(_ZN30_INTERNAL_a919d538_4_k_cu_main4cuda3std3__45__cpo5crendE - _ZN30_INTERNAL_a919d538_4_k_cu_main6thrust24THRUST_300001_SM_1000_NS12placeholders2_8E)
_ZN30_INTERNAL_a919d538_4_k_cu_main6thrust24THRUST_300001_SM_1000_NS12placeholders2_8E:
	.zero		1
	.type		_ZN30_INTERNAL_a919d538_4_k_cu_main4cuda3std3__45__cpo5crendE,@object
	.size		_ZN30_INTERNAL_a919d538_4_k_cu_main4cuda3std3__45__cpo5crendE,(_ZN30_INTERNAL_a919d538_4_k_cu_main4cuda3std6ranges3__45__cpo4prevE - _ZN30_INTERNAL_a919d538_4_k_cu_main4cuda3std3__45__cpo5crendE)
_ZN30_INTERNAL_a919d538_4_k_cu_main4cuda3std3__45__cpo5crendE:
	.zero		1
	.type		_ZN30_INTERNAL_a919d538_4_k_cu_main4cuda3std6ranges3__45__cpo4prevE,@object
	.size		_ZN30_INTERNAL_a919d538_4_k_cu_main4cuda3std6ranges3__45__cpo4prevE,(_ZN30_INTERNAL_a919d538_4_k_cu_main4cuda3std6ranges3__45__cpo9iter_moveE - _ZN30_INTERNAL_a919d538_4_k_cu_main4cuda3std6ranges3__45__cpo4prevE)
_ZN30_INTERNAL_a919d538_4_k_cu_main4cuda3std6ranges3__45__cpo4prevE:
	.zero		1
	.type		_ZN30_INTERNAL_a919d538_4_k_cu_main4cuda3std6ranges3__45__cpo9iter_moveE,@object
	.size		_ZN30_INTERNAL_a919d538_4_k_cu_main4cuda3std6ranges3__45__cpo9iter_moveE,(_ZN30_INTERNAL_a919d538_4_k_cu_main6thrust24THRUST_300001_SM_1000_NS6system6detail10sequential3seqE - _ZN30_INTERNAL_a919d538_4_k_cu_main4cuda3std6ranges3__45__cpo9iter_moveE)
_ZN30_INTERNAL_a919d538_4_k_cu_main4cuda3std6ranges3__45__cpo9iter_moveE:
	.zero		1
	.type		_ZN30_INTERNAL_a919d538_4_k_cu_main6thrust24THRUST_300001_SM_1000_NS6system6detail10sequential3seqE,@object
	.size		_ZN30_INTERNAL_a919d538_4_k_cu_main6thrust24THRUST_300001_SM_1000_NS6system6detail10sequential3seqE,(.L_31 - _ZN30_INTERNAL_a919d538_4_k_cu_main6thrust24THRUST_300001_SM_1000_NS6system6detail10sequential3seqE)
_ZN30_INTERNAL_a919d538_4_k_cu_main6thrust24THRUST_300001_SM_1000_NS6system6detail10sequential3seqE:
	.zero		1
.L_31:


//--------------------- .nv.constant0._ZN3cub18CUB_300001_SM_10006detail8for_each13static_kernelINS2_12policy_hub_t12policy_500_tElNS2_12op_wrapper_tIl9loop_bodyN6thrust24THRUST_300001_SM_1000_NS17counting_iteratorIiNS9_11use_defaultESB_SB_EEEEEEvT0_T1_ --------------------------
	.section	.nv.constant0._ZN3cub18CUB_300001_SM_10006detail8for_each13static_kernelINS2_12policy_hub_t12policy_500_tElNS2_12op_wrapper_tIl9loop_bodyN6thrust24THRUST_300001_SM_1000_NS17counting_iteratorIiNS9_11use_defaultESB_SB_EEEEEEvT0_T1_,"a",@progbits
	.sectionflags	@""
	.align	4
.nv.constant0._ZN3cub18CUB_300001_SM_10006detail8for_each13static_kernelINS2_12policy_hub_t12policy_500_tElNS2_12op_wrapper_tIl9loop_bodyN6thrust24THRUST_300001_SM_1000_NS17counting_iteratorIiNS9_11use_defaultESB_SB_EEEEEEvT0_T1_:
	.zero		912


//--------------------- .nv.constant0._ZN3cub18CUB_300001_SM_10006detail11EmptyKernelIvEEvv --------------------------
	.section	.nv.constant0._ZN3cub18CUB_300001_SM_10006detail11EmptyKernelIvEEvv,"a",@progbits
	.sectionflags	@""
	.align	4
.nv.constant0._ZN3cub18CUB_300001_SM_10006detail11EmptyKernelIvEEvv:
	.zero		896


//--------------------- SYMBOLS --------------------------

	.type		.nv.reservedSmem.offset0,@object
	.size		.nv.reservedSmem.offset0,0x4
